//
// Generated by NVIDIA NVVM Compiler
//
// Compiler Build ID: CL-36424714
// Cuda compilation tools, release 13.0, V13.0.88
// Based on NVVM 20.0.0
//

.version 9.0
.target sm_100
.address_size 64

	// .globl	_Z13sigmoidKernelPfS_i

.visible .entry _Z13sigmoidKernelPfS_i(
	.param .u64 .ptr .align 1 _Z13sigmoidKernelPfS_i_param_0,
	.param .u64 .ptr .align 1 _Z13sigmoidKernelPfS_i_param_1,
	.param .u32 _Z13sigmoidKernelPfS_i_param_2
)
{
	.reg .pred 	%p<3>;
	.reg .b32 	%r<10>;
	.reg .b32 	%f<29>;
	.reg .b64 	%rd<11>;

	ld.param.u64 	%rd2, [_Z13sigmoidKernelPfS_i_param_0];
	ld.param.u64 	%rd3, [_Z13sigmoidKernelPfS_i_param_1];
	ld.param.u32 	%r2, [_Z13sigmoidKernelPfS_i_param_2];
	cvta.to.global.u64 	%rd1, %rd3;
	mov.u32 	%r3, %ctaid.x;
	mov.u32 	%r4, %ntid.x;
	mov.u32 	%r5, %tid.x;
	mad.lo.s32 	%r1, %r3, %r4, %r5;
	setp.ge.s32 	%p1, %r1, %r2;
	@%p1 bra 	$L__BB0_4;
	cvta.to.global.u64 	%rd4, %rd2;
	mul.wide.s32 	%rd5, %r1, 4;
	add.s64 	%rd6, %rd4, %rd5;
	ld.global.f32 	%f1, [%rd6];
	setp.ltu.f32 	%p2, %f1, 0f00000000;
	@%p2 bra 	$L__BB0_3;
	fma.rn.f32 	%f2, %f1, 0fBBBB989D, 0f3F000000;
	cvt.sat.f32.f32 	%f3, %f2;
	mov.f32 	%f4, 0f4B400001;
	mov.f32 	%f5, 0f437C0000;
	fma.rm.f32 	%f6, %f3, %f5, %f4;
	add.f32 	%f7, %f6, 0fCB40007F;
	neg.f32 	%f8, %f7;
	fma.rn.f32 	%f9, %f1, 0fBFB8AA3B, %f8;
	fma.rn.f32 	%f10, %f1, 0fB2A57060, %f9;
	mov.b32 	%r6, %f6;
	shl.b32 	%r7, %r6, 23;
	mov.b32 	%f11, %r7;
	ex2.approx.ftz.f32 	%f12, %f10;
	fma.rn.f32 	%f13, %f12, %f11, 0f3F800000;
	rcp.rn.f32 	%f14, %f13;
	add.s64 	%rd8, %rd1, %rd5;
	st.global.f32 	[%rd8], %f14;
	bra.uni 	$L__BB0_4;
$L__BB0_3:
	fma.rn.f32 	%f15, %f1, 0f3BBB989D, 0f3F000000;
	cvt.sat.f32.f32 	%f16, %f15;
	mov.f32 	%f17, 0f4B400001;
	mov.f32 	%f18, 0f437C0000;
	fma.rm.f32 	%f19, %f16, %f18, %f17;
	add.f32 	%f20, %f19, 0fCB40007F;
	neg.f32 	%f21, %f20;
	fma.rn.f32 	%f22, %f1, 0f3FB8AA3B, %f21;
	fma.rn.f32 	%f23, %f1, 0f32A57060, %f22;
	mov.b32 	%r8, %f19;
	shl.b32 	%r9, %r8, 23;
	mov.b32 	%f24, %r9;
	ex2.approx.ftz.f32 	%f25, %f23;
	mul.f32 	%f26, %f25, %f24;
	add.f32 	%f27, %f26, 0f3F800000;
	div.rn.f32 	%f28, %f26, %f27;
	add.s64 	%rd10, %rd1, %rd5;
	st.global.f32 	[%rd10], %f28;
$L__BB0_4:
	ret;

}


// ===== COMPILED SASS (sm_100) =====

	.target	sm_100

	.elftype	@"ET_EXEC"


//--------------------- .note.nv.tkinfo           --------------------------
	.section	.note.nv.tkinfo,"",@"SHT_NOTE"
	.sectionflags	@"SHF_NOTE_NV_TKINFO"
	.tkinfo
        /*0018*/ 	.word	0x00000002
        /*0030*/ 	.string	""
        /*0030*/ 	.string	"ptxas"
        /*0030*/ 	.string	"Cuda compilation tools, release 13.0, V13.0.88"
        /*0030*/ 	.string	"Build cuda_13.0.r13.0/compiler.36424714_0"
        /*0030*/ 	.string	"-arch sm_100 -m 64 "



//--------------------- .note.nv.cuinfo           --------------------------
	.section	.note.nv.cuinfo,"",@"SHT_NOTE"
	.sectionflags	@"SHF_NOTE_NV_CUINFO"
        /*0018*/ 	.short	0x0002
        /*001a*/ 	.short	0x0064
        /*001c*/ 	.short	0x0082
	.zero		2


//--------------------- .nv.info                  --------------------------
	.section	.nv.info,"",@"SHT_CUDA_INFO"
	.align	4


	//----- nvinfo : EIATTR_REGCOUNT
	.align		4
        /*0000*/ 	.byte	0x04, 0x2f
        /*0002*/ 	.short	(.L_1 - .L_0)
	.align		4
.L_0:
        /*0004*/ 	.word	index@(_Z13sigmoidKernelPfS_i)
        /*0008*/ 	.word	0x00000010


	//----- nvinfo : EIATTR_FRAME_SIZE
	.align		4
.L_1:
        /*000c*/ 	.byte	0x04, 0x11
        /*000e*/ 	.short	(.L_3 - .L_2)
	.align		4
.L_2:
        /*0010*/ 	.word	index@($__internal_1_$__cuda_sm3x_div_rn_noftz_f32_slowpath)
        /*0014*/ 	.word	0x00000000


	//----- nvinfo : EIATTR_FRAME_SIZE
	.align		4
.L_3:
        /*0018*/ 	.byte	0x04, 0x11
        /*001a*/ 	.short	(.L_5 - .L_4)
	.align		4
.L_4:
        /*001c*/ 	.word	index@($__internal_0_$__cuda_sm20_rcp_rn_f32_slowpath)
        /*0020*/ 	.word	0x00000000


	//----- nvinfo : EIATTR_FRAME_SIZE
	.align		4
.L_5:
        /*0024*/ 	.byte	0x04, 0x11
        /*0026*/ 	.short	(.L_7 - .L_6)
	.align		4
.L_6:
        /*0028*/ 	.word	index@(_Z13sigmoidKernelPfS_i)
        /*002c*/ 	.word	0x00000000


	//----- nvinfo : EIATTR_MIN_STACK_SIZE
	.align		4
.L_7:
        /*0030*/ 	.byte	0x04, 0x12
        /*0032*/ 	.short	(.L_9 - .L_8)
	.align		4
.L_8:
        /*0034*/ 	.word	index@(_Z13sigmoidKernelPfS_i)
        /*0038*/ 	.word	0x00000000
.L_9:


//--------------------- .nv.compat                --------------------------
	.section	.nv.compat,"",@"SHT_CUDA_COMPAT_INFO"
	.align	4
        /*0000*/ 	.byte	0x02, 0x09, 0x00, 0x00, 0x02, 0x02, 0x01, 0x00, 0x02, 0x05, 0x05, 0x00, 0x03, 0x07, 0x01, 0x01
        /*0010*/ 	.byte	0x02, 0x03, 0x00, 0x00, 0x02, 0x06, 0x01, 0x00, 0x04, 0x0b, 0x08, 0x00, 0x01, 0x00, 0x00, 0x00
        /*0020*/ 	.byte	0x00, 0x00, 0x00, 0x00


//--------------------- .nv.info._Z13sigmoidKernelPfS_i --------------------------
	.section	.nv.info._Z13sigmoidKernelPfS_i,"",@"SHT_CUDA_INFO"
	.sectionflags	@""
	.align	4


	//----- nvinfo : EIATTR_CUDA_API_VERSION
	.align		4
        /*0000*/ 	.byte	0x04, 0x37
        /*0002*/ 	.short	(.L_11 - .L_10)
.L_10:
        /*0004*/ 	.word	0x00000082


	//----- nvinfo : EIATTR_KPARAM_INFO
	.align		4
.L_11:
        /*0008*/ 	.byte	0x04, 0x17
        /*000a*/ 	.short	(.L_13 - .L_12)
.L_12:
        /*000c*/ 	.word	0x00000000
        /*0010*/ 	.short	0x0002
        /*0012*/ 	.short	0x0010
        /*0014*/ 	.byte	0x00, 0xf0, 0x11, 0x00


	//----- nvinfo : EIATTR_KPARAM_INFO
	.align		4
.L_13:
        /*0018*/ 	.byte	0x04, 0x17
        /*001a*/ 	.short	(.L_15 - .L_14)
.L_14:
        /*001c*/ 	.word	0x00000000
        /*0020*/ 	.short	0x0001
        /*0022*/ 	.short	0x0008
        /*0024*/ 	.byte	0x00, 0xf5, 0x21, 0x00


	//----- nvinfo : EIATTR_KPARAM_INFO
	.align		4
.L_15:
        /*0028*/ 	.byte	0x04, 0x17
        /*002a*/ 	.short	(.L_17 - .L_16)
.L_16:
        /*002c*/ 	.word	0x00000000
        /*0030*/ 	.short	0x0000
        /*0032*/ 	.short	0x0000
        /*0034*/ 	.byte	0x00, 0xf5, 0x21, 0x00


	//----- nvinfo : EIATTR_SPARSE_MMA_MASK
	.align		4
.L_17:
        /*0038*/ 	.byte	0x03, 0x50
        /*003a*/ 	.short	0x0000


	//----- nvinfo : EIATTR_MAXREG_COUNT
	.align		4
        /*003c*/ 	.byte	0x03, 0x1b
        /*003e*/ 	.short	0x00ff


	//----- nvinfo : EIATTR_MERCURY_ISA_VERSION
	.align		4
        /*0040*/ 	.byte	0x03, 0x5f
        /*0042*/ 	.short	0x0101


	//----- nvinfo : EIATTR_VRC_CTA_INIT_COUNT
	.align		4
        /*0044*/ 	.byte	0x02, 0x4a
	.zero		1
	.zero		1


	//----- nvinfo : EIATTR_EXIT_INSTR_OFFSETS
	.align		4
        /*0048*/ 	.byte	0x04, 0x1c
        /*004a*/ 	.short	(.L_19 - .L_18)


	//   ....[0]....
.L_18:
        /*004c*/ 	.word	0x00000070


	//   ....[1]....
        /*0050*/ 	.word	0x00000290


	//   ....[2]....
        /*0054*/ 	.word	0x00000450


	//----- nvinfo : EIATTR_CRS_STACK_SIZE
	.align		4
.L_19:
        /*0058*/ 	.byte	0x04, 0x1e
        /*005a*/ 	.short	(.L_21 - .L_20)
.L_20:
        /*005c*/ 	.word	0x00000000


	//----- nvinfo : EIATTR_CBANK_PARAM_SIZE
	.align		4
.L_21:
        /*0060*/ 	.byte	0x03, 0x19
        /*0062*/ 	.short	0x0014


	//----- nvinfo : EIATTR_PARAM_CBANK
	.align		4
        /*0064*/ 	.byte	0x04, 0x0a
        /*0066*/ 	.short	(.L_23 - .L_22)
	.align		4
.L_22:
        /*0068*/ 	.word	index@(.nv.constant0._Z13sigmoidKernelPfS_i)
        /*006c*/ 	.short	0x0380
        /*006e*/ 	.short	0x0014


	//----- nvinfo : EIATTR_SW_WAR
	.align		4
.L_23:
        /*0070*/ 	.byte	0x04, 0x36
        /*0072*/ 	.short	(.L_25 - .L_24)
.L_24:
        /*0074*/ 	.word	0x00000008
.L_25:


//--------------------- .nv.callgraph             --------------------------
	.section	.nv.callgraph,"",@"SHT_CUDA_CALLGRAPH"
	.align	4
	.sectionentsize	8
	.align		4
        /*0000*/ 	.word	0x00000000
	.align		4
        /*0004*/ 	.word	0xffffffff
	.align		4
        /*0008*/ 	.word	0x00000000
	.align		4
        /*000c*/ 	.word	0xfffffffe
	.align		4
        /*0010*/ 	.word	0x00000000
	.align		4
        /*0014*/ 	.word	0xfffffffd
	.align		4
        /*0018*/ 	.word	0x00000000
	.align		4
        /*001c*/ 	.word	0xfffffffc


//--------------------- .text._Z13sigmoidKernelPfS_i --------------------------
	.section	.text._Z13sigmoidKernelPfS_i,"ax",@progbits
	.align	128
        .global         _Z13sigmoidKernelPfS_i
        .type           _Z13sigmoidKernelPfS_i,@function
        .size           _Z13sigmoidKernelPfS_i,(.L_x_23 - _Z13sigmoidKernelPfS_i)
        .other          _Z13sigmoidKernelPfS_i,@"STO_CUDA_ENTRY STV_DEFAULT"
_Z13sigmoidKernelPfS_i:
.text._Z13sigmoidKernelPfS_i:
[----:B------:R-:W-:Y:S01]  /*0000*/  LDC R1, c[0x0][0x37c] ;  /* 0x0000df00ff017b82 */ /* 0x000fe20000000800 */
[----:B------:R-:W0:Y:S07]  /*0010*/  S2R R3, SR_TID.X ;  /* 0x0000000000037919 */ /* 0x000e2e0000002100 */
[----:B------:R-:W0:Y:S01]  /*0020*/  S2UR UR4, SR_CTAID.X ;  /* 0x00000000000479c3 */ /* 0x000e220000002500 */
[----:B------:R-:W1:Y:S07]  /*0030*/  LDCU UR5, c[0x0][0x390] ;  /* 0x00007200ff0577ac */ /* 0x000e6e0008000800 */
[----:B------:R-:W0:Y:S02]  /*0040*/  LDC R4, c[0x0][0x360] ;  /* 0x0000d800ff047b82 */ /* 0x000e240000000800 */
[----:B0-----:R-:W-:-:S05]  /*0050*/  IMAD R4, R4, UR4, R3 ;  /* 0x0000000404047c24 */ /* 0x001fca000f8e0203 */
[----:B-1----:R-:W-:-:S13]  /*0060*/  ISETP.GE.AND P0, PT, R4, UR5, PT ;  /* 0x0000000504007c0c */ /* 0x002fda000bf06270 */
[----:B------:R-:W-:Y:S05]  /*0070*/  @P0 EXIT ;  /* 0x000000000000094d */ /* 0x000fea0003800000 */
[----:B------:R-:W0:Y:S01]  /*0080*/  LDC.64 R2, c[0x0][0x380] ;  /* 0x0000e000ff027b82 */ /* 0x000e220000000a00 */
[----:B------:R-:W1:Y:S01]  /*0090*/  LDCU.64 UR4, c[0x0][0x358] ;  /* 0x00006b00ff0477ac */ /* 0x000e620008000a00 */
[----:B0-----:R-:W-:-:S06]  /*00a0*/  IMAD.WIDE R2, R4, 0x4, R2 ;  /* 0x0000000404027825 */ /* 0x001fcc00078e0202 */
[----:B-1----:R-:W2:Y:S02]  /*00b0*/  LDG.E R2, desc[UR4][R2.64] ;  /* 0x0000000402027981 */ /* 0x002ea4000c1e1900 */
[----:B--2---:R-:W-:-:S13]  /*00c0*/  FSETP.GE.AND P0, PT, R2, RZ, PT ;  /* 0x000000ff0200720b */ /* 0x004fda0003f06000 */
[----:B------:R-:W-:Y:S05]  /*00d0*/  @!P0 BRA `(.L_x_0) ;  /* 0x0000000000708947 */ /* 0x000fea0003800000 */
[----:B------:R-:W-:Y:S01]  /*00e0*/  IMAD.MOV.U32 R3, RZ, RZ, 0x3bbb989d ;  /* 0x3bbb989dff037424 */ /* 0x000fe200078e00ff */
[----:B------:R-:W-:Y:S01]  /*00f0*/  BSSY.RECONVERGENT B0, `(.L_x_1) ;  /* 0x0000016000007945 */ /* 0x000fe20003800200 */
[----:B------:R-:W-:Y:S02]  /*0100*/  IMAD.MOV.U32 R5, RZ, RZ, 0x437c0000 ;  /* 0x437c0000ff057424 */ /* 0x000fe400078e00ff */
[----:B------:R-:W-:-:S04]  /*0110*/  FFMA.SAT R0, R2, -R3, 0.5 ;  /* 0x3f00000002007423 */ /* 0x000fc80000002803 */
[----:B------:R-:W-:-:S04]  /*0120*/  FFMA.RM R0, R0, R5, 12582913 ;  /* 0x4b40000100007423 */ /* 0x000fc80000004005 */
[C---:B------:R-:W-:Y:S01]  /*0130*/  FADD R3, R0.reuse, -12583039 ;  /* 0xcb40007f00037421 */ /* 0x040fe20000000000 */
[----:B------:R-:W-:-:S03]  /*0140*/  IMAD.SHL.U32 R0, R0, 0x800000, RZ ;  /* 0x0080000000007824 */ /* 0x000fc600078e00ff */
[----:B------:R-:W-:-:S04]  /*0150*/  FFMA R3, R2, -1.4426950216293334961, -R3 ;  /* 0xbfb8aa3b02037823 */ /* 0x000fc80000000803 */
[----:B------:R-:W-:-:S06]  /*0160*/  FFMA R3, R2, -1.925963033500011079e-08, R3 ;  /* 0xb2a5706002037823 */ /* 0x000fcc0000000003 */
[----:B------:R-:W0:Y:S02]  /*0170*/  MUFU.EX2 R3, R3 ;  /* 0x0000000300037308 */ /* 0x000e240000000800 */
[----:B0-----:R-:W-:-:S04]  /*0180*/  FFMA R0, R0, R3, 1 ;  /* 0x3f80000000007423 */ /* 0x001fc80000000003 */
[----:B------:R-:W-:-:S05]  /*0190*/  VIADD R2, R0, 0x1800000 ;  /* 0x0180000000027836 */ /* 0x000fca0000000000 */
[----:B------:R-:W-:-:S04]  /*01a0*/  LOP3.LUT R2, R2, 0x7f800000, RZ, 0xc0, !PT ;  /* 0x7f80000002027812 */ /* 0x000fc800078ec0ff */
[----:B------:R-:W-:-:S13]  /*01b0*/  ISETP.GT.U32.AND P0, PT, R2, 0x1ffffff, PT ;  /* 0x01ffffff0200780c */ /* 0x000fda0003f04070 */
[----:B------:R-:W-:Y:S05]  /*01c0*/  @P0 BRA `(.L_x_2) ;  /* 0x0000000000100947 */ /* 0x000fea0003800000 */
[----:B------:R-:W-:-:S07]  /*01d0*/  MOV R6, 0x1f0 ;  /* 0x000001f000067802 */ /* 0x000fce0000000f00 */
[----:B------:R-:W-:Y:S05]  /*01e0*/  CALL.REL.NOINC `($__internal_0_$__cuda_sm20_rcp_rn_f32_slowpath) ;  /* 0x00000000009c7944 */ /* 0x000fea0003c00000 */
[----:B------:R-:W-:Y:S01]  /*01f0*/  IMAD.MOV.U32 R7, RZ, RZ, R3 ;  /* 0x000000ffff077224 */ /* 0x000fe200078e0003 */
[----:B------:R-:W-:Y:S06]  /*0200*/  BRA `(.L_x_3) ;  /* 0x0000000000107947 */ /* 0x000fec0003800000 */
.L_x_2:
[----:B------:R-:W0:Y:S02]  /*0210*/  MUFU.RCP R7, R0 ;  /* 0x0000000000077308 */ /* 0x000e240000001000 */
[----:B0-----:R-:W-:-:S04]  /*0220*/  FFMA R2, R0, R7, -1 ;  /* 0xbf80000000027423 */ /* 0x001fc80000000007 */
[----:B------:R-:W-:-:S04]  /*0230*/  FADD.FTZ R2, -R2, -RZ ;  /* 0x800000ff02027221 */ /* 0x000fc80000010100 */
[----:B------:R-:W-:-:S07]  /*0240*/  FFMA R7, R7, R2, R7 ;  /* 0x0000000207077223 */ /* 0x000fce0000000007 */
.L_x_3:
[----:B------:R-:W-:Y:S05]  /*0250*/  BSYNC.RECONVERGENT B0 ;  /* 0x0000000000007941 */ /* 0x000fea0003800200 */
.L_x_1:
[----:B------:R-:W0:Y:S02]  /*0260*/  LDC.64 R2, c[0x0][0x388] ;  /* 0x0000e200ff027b82 */ /* 0x000e240000000a00 */
[----:B0-----:R-:W-:-:S05]  /*0270*/  IMAD.WIDE R4, R4, 0x4, R2 ;  /* 0x0000000404047825 */ /* 0x001fca00078e0202 */
[----:B------:R-:W-:Y:S01]  /*0280*/  STG.E desc[UR4][R4.64], R7 ;  /* 0x0000000704007986 */ /* 0x000fe2000c101904 */
[----:B------:R-:W-:Y:S05]  /*0290*/  EXIT ;  /* 0x000000000000794d */ /* 0x000fea0003800000 */
.L_x_0:
[----:B------:R-:W-:Y:S02]  /*02a0*/  HFMA2 R5, -RZ, RZ, 3.7421875, 0 ;  /* 0x437c0000ff057431 */ /* 0x000fe400000001ff */
[----:B------:R-:W-:Y:S01]  /*02b0*/  IMAD.MOV.U32 R3, RZ, RZ, 0x3bbb989d ;  /* 0x3bbb989dff037424 */ /* 0x000fe200078e00ff */
[----:B------:R-:W-:Y:S03]  /*02c0*/  BSSY.RECONVERGENT B0, `(.L_x_4) ;  /* 0x0000015000007945 */ /* 0x000fe60003800200 */
[----:B------:R-:W-:-:S04]  /*02d0*/  FFMA.SAT R0, R2, R3, 0.5 ;  /* 0x3f00000002007423 */ /* 0x000fc80000002003 */
[----:B------:R-:W-:-:S04]  /*02e0*/  FFMA.RM R0, R0, R5, 12582913 ;  /* 0x4b40000100007423 */ /* 0x000fc80000004005 */
[C---:B------:R-:W-:Y:S01]  /*02f0*/  FADD R3, R0.reuse, -12583039 ;  /* 0xcb40007f00037421 */ /* 0x040fe20000000000 */
[----:B------:R-:W-:-:S03]  /*0300*/  IMAD.SHL.U32 R0, R0, 0x800000, RZ ;  /* 0x0080000000007824 */ /* 0x000fc600078e00ff */
[----:B------:R-:W-:-:S04]  /*0310*/  FFMA R3, R2, 1.4426950216293334961, -R3 ;  /* 0x3fb8aa3b02037823 */ /* 0x000fc80000000803 */
[----:B------:R-:W-:-:S06]  /*0320*/  FFMA R3, R2, 1.925963033500011079e-08, R3 ;  /* 0x32a5706002037823 */ /* 0x000fcc0000000003 */
[----:B------:R-:W0:Y:S02]  /*0330*/  MUFU.EX2 R3, R3 ;  /* 0x0000000300037308 */ /* 0x000e240000000800 */
[----:B0-----:R-:W-:-:S04]  /*0340*/  FMUL R0, R0, R3 ;  /* 0x0000000300007220 */ /* 0x001fc80000400000 */
[----:B------:R-:W-:-:S04]  /*0350*/  FADD R3, R0, 1 ;  /* 0x3f80000000037421 */ /* 0x000fc80000000000 */
[----:B------:R-:W0:Y:S08]  /*0360*/  MUFU.RCP R2, R3 ;  /* 0x0000000300027308 */ /* 0x000e300000001000 */
[----:B------:R-:W1:Y:S01]  /*0370*/  FCHK P0, R0, R3 ;  /* 0x0000000300007302 */ /* 0x000e620000000000 */
[----:B0-----:R-:W-:-:S04]  /*0380*/  FFMA R5, -R3, R2, 1 ;  /* 0x3f80000003057423 */ /* 0x001fc80000000102 */
[----:B------:R-:W-:-:S04]  /*0390*/  FFMA R5, R2, R5, R2 ;  /* 0x0000000502057223 */ /* 0x000fc80000000002 */
[----:B------:R-:W-:-:S04]  /*03a0*/  FFMA R2, R0, R5, RZ ;  /* 0x0000000500027223 */ /* 0x000fc800000000ff */
[----:B------:R-:W-:-:S04]  /*03b0*/  FFMA R6, -R3, R2, R0 ;  /* 0x0000000203067223 */ /* 0x000fc80000000100 */
[----:B------:R-:W-:Y:S01]  /*03c0*/  FFMA R5, R5, R6, R2 ;  /* 0x0000000605057223 */ /* 0x000fe20000000002 */
[----:B-1----:R-:W-:Y:S06]  /*03d0*/  @!P0 BRA `(.L_x_5) ;  /* 0x00000000000c8947 */ /* 0x002fec0003800000 */
[----:B------:R-:W-:-:S07]  /*03e0*/  MOV R2, 0x400 ;  /* 0x0000040000027802 */ /* 0x000fce0000000f00 */
[----:B------:R-:W-:Y:S05]  /*03f0*/  CALL.REL.NOINC `($__internal_1_$__cuda_sm3x_div_rn_noftz_f32_slowpath) ;  /* 0x0000000000e87944 */ /* 0x000fea0003c00000 */
[----:B------:R-:W-:-:S07]  /*0400*/  IMAD.MOV.U32 R5, RZ, RZ, R0 ;  /* 0x000000ffff057224 */ /* 0x000fce00078e0000 */
.L_x_5:
[----:B------:R-:W-:Y:S05]  /*0410*/  BSYNC.RECONVERGENT B0 ;  /* 0x0000000000007941 */ /* 0x000fea0003800200 */
.L_x_4:
[----:B------:R-:W0:Y:S02]  /*0420*/  LDC.64 R2, c[0x0][0x388] ;  /* 0x0000e200ff027b82 */ /* 0x000e240000000a00 */
[----:B0-----:R-:W-:-:S05]  /*0430*/  IMAD.WIDE R2, R4, 0x4, R2 ;  /* 0x0000000404027825 */ /* 0x001fca00078e0202 */
[----:B------:R-:W-:Y:S01]  /*0440*/  STG.E desc[UR4][R2.64], R5 ;  /* 0x0000000502007986 */ /* 0x000fe2000c101904 */
[----:B------:R-:W-:Y:S05]  /*0450*/  EXIT ;  /* 0x000000000000794d */ /* 0x000fea0003800000 */
        .weak           $__internal_0_$__cuda_sm20_rcp_rn_f32_slowpath
        .type           $__internal_0_$__cuda_sm20_rcp_rn_f32_slowpath,@function
        .size           $__internal_0_$__cuda_sm20_rcp_rn_f32_slowpath,($__internal_1_$__cuda_sm3x_div_rn_noftz_f32_slowpath - $__internal_0_$__cuda_sm20_rcp_rn_f32_slowpath)
$__internal_0_$__cuda_sm20_rcp_rn_f32_slowpath:
[----:B------:R-:W-:Y:S01]  /*0460*/  IMAD.SHL.U32 R2, R0, 0x2, RZ ;  /* 0x0000000200027824 */ /* 0x000fe200078e00ff */
[----:B------:R-:W-:Y:S04]  /*0470*/  BSSY.RECONVERGENT B1, `(.L_x_6) ;  /* 0x0000030000017945 */ /* 0x000fe80003800200 */
[----:B------:R-:W-:-:S04]  /*0480*/  SHF.R.U32.HI R2, RZ, 0x18, R2 ;  /* 0x00000018ff027819 */ /* 0x000fc80000011602 */
[----:B------:R-:W-:-:S13]  /*0490*/  ISETP.NE.U32.AND P0, PT, R2, RZ, PT ;  /* 0x000000ff0200720c */ /* 0x000fda0003f05070 */
[----:B------:R-:W-:Y:S05]  /*04a0*/  @P0 BRA `(.L_x_7) ;  /* 0x0000000000280947 */ /* 0x000fea0003800000 */
[----:B------:R-:W-:-:S05]  /*04b0*/  IMAD.SHL.U32 R2, R0, 0x2, RZ ;  /* 0x0000000200027824 */ /* 0x000fca00078e00ff */
[----:B------:R-:W-:-:S13]  /*04c0*/  ISETP.NE.AND P0, PT, R2, RZ, PT ;  /* 0x000000ff0200720c */ /* 0x000fda0003f05270 */
[----:B------:R-:W-:Y:S01]  /*04d0*/  @P0 FFMA R5, R0, 1.84467440737095516160e+19, RZ ;  /* 0x5f80000000050823 */ /* 0x000fe200000000ff */
[----:B------:R-:W-:Y:S08]  /*04e0*/  @!P0 MUFU.RCP R3, R0 ;  /* 0x0000000000038308 */ /* 0x000ff00000001000 */
[----:B------:R-:W0:Y:S02]  /*04f0*/  @P0 MUFU.RCP R2, R5 ;  /* 0x0000000500020308 */ /* 0x000e240000001000 */
[----:B0-----:R-:W-:-:S04]  /*0500*/  @P0 FFMA R7, R5, R2, -1 ;  /* 0xbf80000005070423 */ /* 0x001fc80000000002 */
[----:B------:R-:W-:-:S04]  /*0510*/  @P0 FADD.FTZ R7, -R7, -RZ ;  /* 0x800000ff07070221 */ /* 0x000fc80000010100 */
[----:B------:R-:W-:-:S04]  /*0520*/  @P0 FFMA R2, R2, R7, R2 ;  /* 0x0000000702020223 */ /* 0x000fc80000000002 */
[----:B------:R-:W-:Y:S01]  /*0530*/  @P0 FFMA R3, R2, 1.84467440737095516160e+19, RZ ;  /* 0x5f80000002030823 */ /* 0x000fe200000000ff */
[----:B------:R-:W-:Y:S06]  /*0540*/  BRA `(.L_x_8) ;  /* 0x0000000000887947 */ /* 0x000fec0003800000 */
.L_x_7:
[----:B------:R-:W-:-:S05]  /*0550*/  VIADD R3, R2, 0xffffff03 ;  /* 0xffffff0302037836 */ /* 0x000fca0000000000 */
[----:B------:R-:W-:-:S13]  /*0560*/  ISETP.GT.U32.AND P0, PT, R3, 0x1, PT ;  /* 0x000000010300780c */ /* 0x000fda0003f04070 */
[----:B------:R-:W-:Y:S05]  /*0570*/  @P0 BRA `(.L_x_9) ;  /* 0x0000000000780947 */ /* 0x000fea0003800000 */
[----:B------:R-:W-:Y:S02]  /*0580*/  LOP3.LUT R5, R0, 0x7fffff, RZ, 0xc0, !PT ;  /* 0x007fffff00057812 */ /* 0x000fe400078ec0ff */
[----:B------:R-:W-:Y:S02]  /*0590*/  MOV R10, 0x3 ;  /* 0x00000003000a7802 */ /* 0x000fe40000000f00 */
[----:B------:R-:W-:Y:S02]  /*05a0*/  LOP3.LUT R5, R5, 0x3f800000, RZ, 0xfc, !PT ;  /* 0x3f80000005057812 */ /* 0x000fe400078efcff */
[----:B------:R-:W-:Y:S02]  /*05b0*/  SHF.L.U32 R11, R10, R3, RZ ;  /* 0x000000030a0b7219 */ /* 0x000fe400000006ff */
[----:B------:R-:W0:Y:S02]  /*05c0*/  MUFU.RCP R8, R5 ;  /* 0x0000000500087308 */ /* 0x000e240000001000 */
[----:B0-----:R-:W-:-:S04]  /*05d0*/  FFMA R7, R5, R8, -1 ;  /* 0xbf80000005077423 */ /* 0x001fc80000000008 */
[----:B------:R-:W-:-:S04]  /*05e0*/  FADD.FTZ R7, -R7, -RZ ;  /* 0x800000ff07077221 */ /* 0x000fc80000010100 */
[CCC-:B------:R-:W-:Y:S01]  /*05f0*/  FFMA.RM R9, R8.reuse, R7.reuse, R8.reuse ;  /* 0x0000000708097223 */ /* 0x1c0fe20000004008 */
[----:B------:R-:W-:-:S04]  /*0600*/  FFMA.RP R8, R8, R7, R8 ;  /* 0x0000000708087223 */ /* 0x000fc80000008008 */
[C---:B------:R-:W-:Y:S02]  /*0610*/  LOP3.LUT R7, R9.reuse, 0x7fffff, RZ, 0xc0, !PT ;  /* 0x007fffff09077812 */ /* 0x040fe400078ec0ff */
[----:B------:R-:W-:Y:S02]  /*0620*/  FSETP.NEU.FTZ.AND P0, PT, R9, R8, PT ;  /* 0x000000080900720b */ /* 0x000fe40003f1d000 */
[----:B------:R-:W-:Y:S02]  /*0630*/  LOP3.LUT R8, R7, 0x800000, RZ, 0xfc, !PT ;  /* 0x0080000007087812 */ /* 0x000fe400078efcff */
[----:B------:R-:W-:Y:S02]  /*0640*/  SEL R7, RZ, 0xffffffff, !P0 ;  /* 0xffffffffff077807 */ /* 0x000fe40004000000 */
[----:B------:R-:W-:-:S03]  /*0650*/  LOP3.LUT R10, R11, R8, RZ, 0xc0, !PT ;  /* 0x000000080b0a7212 */ /* 0x000fc600078ec0ff */
[----:B------:R-:W-:Y:S01]  /*0660*/  IMAD.MOV R7, RZ, RZ, -R7 ;  /* 0x000000ffff077224 */ /* 0x000fe200078e0a07 */
[----:B------:R-:W-:-:S04]  /*0670*/  SHF.R.U32.HI R10, RZ, R3, R10 ;  /* 0x00000003ff0a7219 */ /* 0x000fc8000001160a */
[----:B------:R-:W-:Y:S02]  /*0680*/  LOP3.LUT P1, RZ, R7, R3, R8, 0xf8, !PT ;  /* 0x0000000307ff7212 */ /* 0x000fe4000782f808 */
[C---:B------:R-:W-:Y:S02]  /*0690*/  LOP3.LUT P0, RZ, R10.reuse, 0x1, RZ, 0xc0, !PT ;  /* 0x000000010aff7812 */ /* 0x040fe4000780c0ff */
[----:B------:R-:W-:-:S04]  /*06a0*/  LOP3.LUT P2, RZ, R10, 0x2, RZ, 0xc0, !PT ;  /* 0x000000020aff7812 */ /* 0x000fc8000784c0ff */
[----:B------:R-:W-:Y:S02]  /*06b0*/  PLOP3.LUT P0, PT, P0, P1, P2, 0xe0, 0x0 ;  /* 0x000000000000781c */ /* 0x000fe40000703c20 */
[----:B------:R-:W-:Y:S02]  /*06c0*/  LOP3.LUT P1, RZ, R0, 0x7fffff, RZ, 0xc0, !PT ;  /* 0x007fffff00ff7812 */ /* 0x000fe4000782c0ff */
[----:B------:R-:W-:-:S05]  /*06d0*/  SEL R3, RZ, 0x1, !P0 ;  /* 0x00000001ff037807 */ /* 0x000fca0004000000 */
[----:B------:R-:W-:-:S05]  /*06e0*/  IMAD.MOV R3, RZ, RZ, -R3 ;  /* 0x000000ffff037224 */ /* 0x000fca00078e0a03 */
[----:B------:R-:W-:Y:S01]  /*06f0*/  ISETP.GE.AND P0, PT, R3, RZ, PT ;  /* 0x000000ff0300720c */ /* 0x000fe20003f06270 */
[----:B------:R-:W-:-:S05]  /*0700*/  VIADD R3, R2, 0xffffff04 ;  /* 0xffffff0402037836 */ /* 0x000fca0000000000 */
[----:B------:R-:W-:-:S07]  /*0710*/  SHF.R.U32.HI R3, RZ, R3, R8 ;  /* 0x00000003ff037219 */ /* 0x000fce0000011608 */
[----:B------:R-:W-:-:S04]  /*0720*/  @!P0 VIADD R3, R3, 0x1 ;  /* 0x0000000103038836 */ /* 0x000fc80000000000 */
[----:B------:R-:W-:-:S05]  /*0730*/  @!P1 IMAD.SHL.U32 R3, R3, 0x2, RZ ;  /* 0x0000000203039824 */ /* 0x000fca00078e00ff */
[----:B------:R-:W-:Y:S01]  /*0740*/  LOP3.LUT R3, R3, 0x80000000, R0, 0xf8, !PT ;  /* 0x8000000003037812 */ /* 0x000fe200078ef800 */
[----:B------:R-:W-:Y:S06]  /*0750*/  BRA `(.L_x_8) ;  /* 0x0000000000047947 */ /* 0x000fec0003800000 */
.L_x_9:
[----:B------:R0:W1:Y:S02]  /*0760*/  MUFU.RCP R3, R0 ;  /* 0x0000000000037308 */ /* 0x0000640000001000 */
.L_x_8:
[----:B------:R-:W-:Y:S05]  /*0770*/  BSYNC.RECONVERGENT B1 ;  /* 0x0000000000017941 */ /* 0x000fea0003800200 */
.L_x_6:
[----:B------:R-:W-:-:S04]  /*0780*/  HFMA2 R7, -RZ, RZ, 0, 0 ;  /* 0x00000000ff077431 */ /* 0x000fc800000001ff */
[----:B01----:R-:W-:Y:S05]  /*0790*/  RET.REL.NODEC R6 `(_Z13sigmoidKernelPfS_i) ;  /* 0xfffffff806187950 */ /* 0x003fea0003c3ffff */
        .weak           $__internal_1_$__cuda_sm3x_div_rn_noftz_f32_slowpath
        .type           $__internal_1_$__cuda_sm3x_div_rn_noftz_f32_slowpath,@function
        .size           $__internal_1_$__cuda_sm3x_div_rn_noftz_f32_slowpath,(.L_x_23 - $__internal_1_$__cuda_sm3x_div_rn_noftz_f32_slowpath)
$__internal_1_$__cuda_sm3x_div_rn_noftz_f32_slowpath:
[--C-:B------:R-:W-:Y:S01]  /*07a0*/  SHF.R.U32.HI R6, RZ, 0x17, R3.reuse ;  /* 0x00000017ff067819 */ /* 0x100fe20000011603 */
[----:B------:R-:W-:Y:S01]  /*07b0*/  BSSY.RECONVERGENT B1, `(.L_x_10) ;  /* 0x0000064000017945 */ /* 0x000fe20003800200 */
[--C-:B------:R-:W-:Y:S01]  /*07c0*/  SHF.R.U32.HI R5, RZ, 0x17, R0.reuse ;  /* 0x00000017ff057819 */ /* 0x100fe20000011600 */
[----:B------:R-:W-:Y:S01]  /*07d0*/  IMAD.MOV.U32 R7, RZ, RZ, R0 ;  /* 0x000000ffff077224 */ /* 0x000fe200078e0000 */
[----:B------:R-:W-:Y:S01]  /*07e0*/  LOP3.LUT R6, R6, 0xff, RZ, 0xc0, !PT ;  /* 0x000000ff06067812 */ /* 0x000fe200078ec0ff */
[----:B------:R-:W-:Y:S01]  /*07f0*/  IMAD.MOV.U32 R8, RZ, RZ, R3 ;  /* 0x000000ffff087224 */ /* 0x000fe200078e0003 */
[----:B------:R-:W-:-:S03]  /*0800*/  LOP3.LUT R5, R5, 0xff, RZ, 0xc0, !PT ;  /* 0x000000ff05057812 */ /* 0x000fc600078ec0ff */
[----:B------:R-:W-:Y:S02]  /*0810*/  VIADD R11, R6, 0xffffffff ;  /* 0xffffffff060b7836 */ /* 0x000fe40000000000 */
[----:B------:R-:W-:-:S03]  /*0820*/  VIADD R10, R5, 0xffffffff ;  /* 0xffffffff050a7836 */ /* 0x000fc60000000000 */
[----:B------:R-:W-:-:S04]  /*0830*/  ISETP.GT.U32.AND P0, PT, R11, 0xfd, PT ;  /* 0x000000fd0b00780c */ /* 0x000fc80003f04070 */
[----:B------:R-:W-:-:S13]  /*0840*/  ISETP.GT.U32.OR P0, PT, R10, 0xfd, P0 ;  /* 0x000000fd0a00780c */ /* 0x000fda0000704470 */
[----:B------:R-:W-:Y:S01]  /*0850*/  @!P0 MOV R9, RZ ;  /* 0x000000ff00098202 */ /* 0x000fe20000000f00 */
[----:B------:R-:W-:Y:S06]  /*0860*/  @!P0 BRA `(.L_x_11) ;  /* 0x00000000005c8947 */ /* 0x000fec0003800000 */
[----:B------:R-:W-:Y:S02]  /*0870*/  FSETP.GTU.FTZ.AND P0, PT, |R0|, +INF , PT ;  /* 0x7f8000000000780b */ /* 0x000fe40003f1c200 */
[----:B------:R-:W-:-:S04]  /*0880*/  FSETP.GTU.FTZ.AND P1, PT, |R3|, +INF , PT ;  /* 0x7f8000000300780b */ /* 0x000fc80003f3c200 */
[----:B------:R-:W-:-:S13]  /*0890*/  PLOP3.LUT P0, PT, P0, P1, PT, 0xf8, 0x8f ;  /* 0x00000000008f781c */ /* 0x000fda0000703f70 */
[----:B------:R-:W-:Y:S05]  /*08a0*/  @P0 BRA `(.L_x_12) ;  /* 0x00000004004c0947 */ /* 0x000fea0003800000 */
[----:B------:R-:W-:-:S13]  /*08b0*/  LOP3.LUT P0, RZ, R8, 0x7fffffff, R7, 0xc8, !PT ;  /* 0x7fffffff08ff7812 */ /* 0x000fda000780c807 */
[----:B------:R-:W-:Y:S05]  /*08c0*/  @!P0 BRA `(.L_x_13) ;  /* 0x00000004003c8947 */ /* 0x000fea0003800000 */
[C---:B------:R-:W-:Y:S02]  /*08d0*/  FSETP.NEU.FTZ.AND P2, PT, |R0|.reuse, +INF , PT ;  /* 0x7f8000000000780b */ /* 0x040fe40003f5d200 */
[----:B------:R-:W-:Y:S02]  /*08e0*/  FSETP.NEU.FTZ.AND P1, PT, |R3|, +INF , PT ;  /* 0x7f8000000300780b */ /* 0x000fe40003f3d200 */
[----:B------:R-:W-:-:S11]  /*08f0*/  FSETP.NEU.FTZ.AND P0, PT, |R0|, +INF , PT ;  /* 0x7f8000000000780b */ /* 0x000fd60003f1d200 */
[----:B------:R-:W-:Y:S05]  /*0900*/  @!P1 BRA !P2, `(.L_x_13) ;  /* 0x00000004002c9947 */ /* 0x000fea0005000000 */
[----:B------:R-:W-:-:S04]  /*0910*/  LOP3.LUT P2, RZ, R7, 0x7fffffff, RZ, 0xc0, !PT ;  /* 0x7fffffff07ff7812 */ /* 0x000fc8000784c0ff */
[----:B------:R-:W-:-:S13]  /*0920*/  PLOP3.LUT P1, PT, P1, P2, PT, 0x2f, 0xf2 ;  /* 0x0000000000f2781c */ /* 0x000fda0000f24577 */
[----:B------:R-:W-:Y:S05]  /*0930*/  @P1 BRA `(.L_x_14) ;  /* 0x0000000400181947 */ /* 0x000fea0003800000 */
[----:B------:R-:W-:-:S04]  /*0940*/  LOP3.LUT P1, RZ, R8, 0x7fffffff, RZ, 0xc0, !PT ;  /* 0x7fffffff08ff7812 */ /* 0x000fc8000782c0ff */
[----:B------:R-:W-:-:S13]  /*0950*/  PLOP3.LUT P0, PT, P0, P1, PT, 0x2f, 0xf2 ;  /* 0x0000000000f2781c */ /* 0x000fda0000702577 */
[----:B------:R-:W-:Y:S05]  /*0960*/  @P0 BRA `(.L_x_15) ;  /* 0x0000000400000947 */ /* 0x000fea0003800000 */
[----:B------:R-:W-:Y:S02]  /*0970*/  ISETP.GE.AND P0, PT, R10, RZ, PT ;  /* 0x000000ff0a00720c */ /* 0x000fe40003f06270 */
[----:B------:R-:W-:-:S11]  /*0980*/  ISETP.GE.AND P1, PT, R11, RZ, PT ;  /* 0x000000ff0b00720c */ /* 0x000fd60003f26270 */
[----:B------:R-:W-:Y:S02]  /*0990*/  @P0 IMAD.MOV.U32 R9, RZ, RZ, RZ ;  /* 0x000000ffff090224 */ /* 0x000fe400078e00ff */
[----:B------:R-:W-:Y:S01]  /*09a0*/  @!P0 FFMA R7, R0, 1.84467440737095516160e+19, RZ ;  /* 0x5f80000000078823 */ /* 0x000fe200000000ff */
[----:B------:R-:W-:Y:S02]  /*09b0*/  @!P0 IMAD.MOV.U32 R9, RZ, RZ, -0x40 ;  /* 0xffffffc0ff098424 */ /* 0x000fe400078e00ff */
[----:B------:R-:W-:Y:S02]  /*09c0*/  @!P1 FFMA R8, R3, 1.84467440737095516160e+19, RZ ;  /* 0x5f80000003089823 */ /* 0x000fe400000000ff */
[----:B------:R-:W-:-:S07]  /*09d0*/  @!P1 VIADD R9, R9, 0x40 ;  /* 0x0000004009099836 */ /* 0x000fce0000000000 */
.L_x_11:
[----:B------:R-:W-:Y:S01]  /*09e0*/  LEA R3, R6, 0xc0800000, 0x17 ;  /* 0xc080000006037811 */ /* 0x000fe200078eb8ff */
[----:B------:R-:W-:Y:S01]  /*09f0*/  BSSY.RECONVERGENT B2, `(.L_x_16) ;  /* 0x0000036000027945 */ /* 0x000fe20003800200 */
[----:B------:R-:W-:-:S03]  /*0a00*/  IADD3 R5, PT, PT, R5, -0x7f, RZ ;  /* 0xffffff8105057810 */ /* 0x000fc60007ffe0ff */
[----:B------:R-:W-:Y:S01]  /*0a10*/  IMAD.IADD R3, R8, 0x1, -R3 ;  /* 0x0000000108037824 */ /* 0x000fe200078e0a03 */
[C---:B------:R-:W-:Y:S01]  /*0a20*/  IADD3 R6, PT, PT, R5.reuse, 0x7f, -R6 ;  /* 0x0000007f05067810 */ /* 0x040fe20007ffe806 */
[----:B------:R-:W-:Y:S02]  /*0a30*/  IMAD R0, R5, -0x800000, R7 ;  /* 0xff80000005007824 */ /* 0x000fe400078e0207 */
[----:B------:R-:W0:Y:S01]  /*0a40*/  MUFU.RCP R8, R3 ;  /* 0x0000000300087308 */ /* 0x000e220000001000 */
[----:B------:R-:W-:Y:S01]  /*0a50*/  FADD.FTZ R11, -R3, -RZ ;  /* 0x800000ff030b7221 */ /* 0x000fe20000010100 */
[----:B------:R-:W-:-:S03]  /*0a60*/  IMAD.IADD R6, R6, 0x1, R9 ;  /* 0x0000000106067824 */ /* 0x000fc600078e0209 */
[----:B0-----:R-:W-:-:S04]  /*0a70*/  FFMA R13, R8, R11, 1 ;  /* 0x3f800000080d7423 */ /* 0x001fc8000000000b */
[----:B------:R-:W-:-:S04]  /*0a80*/  FFMA R10, R8, R13, R8 ;  /* 0x0000000d080a7223 */ /* 0x000fc80000000008 */
[----:B------:R-:W-:-:S04]  /*0a90*/  FFMA R7, R0, R10, RZ ;  /* 0x0000000a00077223 */ /* 0x000fc800000000ff */
[----:B------:R-:W-:-:S04]  /*0aa0*/  FFMA R8, R11, R7, R0 ;  /* 0x000000070b087223 */ /* 0x000fc80000000000 */
[----:B------:R-:W-:-:S04]  /*0ab0*/  FFMA R7, R10, R8, R7 ;  /* 0x000000080a077223 */ /* 0x000fc80000000007 */
[----:B------:R-:W-:-:S04]  /*0ac0*/  FFMA R8, R11, R7, R0 ;  /* 0x000000070b087223 */ /* 0x000fc80000000000 */
[----:B------:R-:W-:-:S05]  /*0ad0*/  FFMA R0, R10, R8, R7 ;  /* 0x000000080a007223 */ /* 0x000fca0000000007 */
[----:B------:R-:W-:-:S04]  /*0ae0*/  SHF.R.U32.HI R3, RZ, 0x17, R0 ;  /* 0x00000017ff037819 */ /* 0x000fc80000011600 */
[----:B------:R-:W-:-:S05]  /*0af0*/  LOP3.LUT R3, R3, 0xff, RZ, 0xc0, !PT ;  /* 0x000000ff03037812 */ /* 0x000fca00078ec0ff */
[----:B------:R-:W-:-:S04]  /*0b00*/  IMAD.IADD R9, R3, 0x1, R6 ;  /* 0x0000000103097824 */ /* 0x000fc800078e0206 */
[----:B------:R-:W-:-:S05]  /*0b10*/  VIADD R3, R9, 0xffffffff ;  /* 0xffffffff09037836 */ /* 0x000fca0000000000 */
[----:B------:R-:W-:-:S13]  /*0b20*/  ISETP.GE.U32.AND P0, PT, R3, 0xfe, PT ;  /* 0x000000fe0300780c */ /* 0x000fda0003f06070 */
[----:B------:R-:W-:Y:S05]  /*0b30*/  @!P0 BRA `(.L_x_17) ;  /* 0x0000000000808947 */ /* 0x000fea0003800000 */
[----:B------:R-:W-:-:S13]  /*0b40*/  ISETP.GT.AND P0, PT, R9, 0xfe, PT ;  /* 0x000000fe0900780c */ /* 0x000fda0003f04270 */
[----:B------:R-:W-:Y:S05]  /*0b50*/  @P0 BRA `(.L_x_18) ;  /* 0x00000000006c0947 */ /* 0x000fea0003800000 */
[----:B------:R-:W-:-:S13]  /*0b60*/  ISETP.GE.AND P0, PT, R9, 0x1, PT ;  /* 0x000000010900780c */ /* 0x000fda0003f06270 */
[----:B------:R-:W-:Y:S05]  /*0b70*/  @P0 BRA `(.L_x_19) ;  /* 0x0000000000740947 */ /* 0x000fea0003800000 */
[----:B------:R-:W-:Y:S02]  /*0b80*/  ISETP.GE.AND P0, PT, R9, -0x18, PT ;  /* 0xffffffe80900780c */ /* 0x000fe40003f06270 */
[----:B------:R-:W-:-:S11]  /*0b90*/  LOP3.LUT R0, R0, 0x80000000, RZ, 0xc0, !PT ;  /* 0x8000000000007812 */ /* 0x000fd600078ec0ff */
[----:B------:R-:W-:Y:S05]  /*0ba0*/  @!P0 BRA `(.L_x_19) ;  /* 0x0000000000688947 */ /* 0x000fea0003800000 */
[CCC-:B------:R-:W-:Y:S01]  /*0bb0*/  FFMA.RZ R3, R10.reuse, R8.reuse, R7.reuse ;  /* 0x000000080a037223 */ /* 0x1c0fe2000000c007 */
[CCC-:B------:R-:W-:Y:S01]  /*0bc0*/  FFMA.RM R6, R10.reuse, R8.reuse, R7.reuse ;  /* 0x000000080a067223 */ /* 0x1c0fe20000004007 */
[C---:B------:R-:W-:Y:S02]  /*0bd0*/  ISETP.NE.AND P2, PT, R9.reuse, RZ, PT ;  /* 0x000000ff0900720c */ /* 0x040fe40003f45270 */
[----:B------:R-:W-:Y:S02]  /*0be0*/  ISETP.NE.AND P1, PT, R9, RZ, PT ;  /* 0x000000ff0900720c */ /* 0x000fe40003f25270 */
[----:B------:R-:W-:Y:S01]  /*0bf0*/  LOP3.LUT R5, R3, 0x7fffff, RZ, 0xc0, !PT ;  /* 0x007fffff03057812 */ /* 0x000fe200078ec0ff */
[----:B------:R-:W-:Y:S01]  /*0c00*/  FFMA.RP R3, R10, R8, R7 ;  /* 0x000000080a037223 */ /* 0x000fe20000008007 */
[C---:B------:R-:W-:Y:S01]  /*0c10*/  VIADD R8, R9.reuse, 0x20 ;  /* 0x0000002009087836 */ /* 0x040fe20000000000 */
[----:B------:R-:W-:Y:S02]  /*0c20*/  IADD3 R7, PT, PT, -R9, RZ, RZ ;  /* 0x000000ff09077210 */ /* 0x000fe40007ffe1ff */
[----:B------:R-:W-:-:S02]  /*0c30*/  LOP3.LUT R5, R5, 0x800000, RZ, 0xfc, !PT ;  /* 0x0080000005057812 */ /* 0x000fc400078efcff */
[----:B------:R-:W-:Y:S02]  /*0c40*/  FSETP.NEU.FTZ.AND P0, PT, R3, R6, PT ;  /* 0x000000060300720b */ /* 0x000fe40003f1d000 */
[----:B------:R-:W-:Y:S02]  /*0c50*/  SHF.L.U32 R8, R5, R8, RZ ;  /* 0x0000000805087219 */ /* 0x000fe400000006ff */
[----:B------:R-:W-:Y:S02]  /*0c60*/  SEL R6, R7, RZ, P2 ;  /* 0x000000ff07067207 */ /* 0x000fe40001000000 */
[----:B------:R-:W-:Y:S02]  /*0c70*/  ISETP.NE.AND P1, PT, R8, RZ, P1 ;  /* 0x000000ff0800720c */ /* 0x000fe40000f25270 */
[----:B------:R-:W-:Y:S02]  /*0c80*/  SHF.R.U32.HI R6, RZ, R6, R5 ;  /* 0x00000006ff067219 */ /* 0x000fe40000011605 */
[----:B------:R-:W-:-:S02]  /*0c90*/  PLOP3.LUT P0, PT, P0, P1, PT, 0xf8, 0x8f ;  /* 0x00000000008f781c */ /* 0x000fc40000703f70 */
[----:B------:R-:W-:Y:S02]  /*0ca0*/  SHF.R.U32.HI R8, RZ, 0x1, R6 ;  /* 0x00000001ff087819 */ /* 0x000fe40000011606 */
[----:B------:R-:W-:-:S04]  /*0cb0*/  SEL R3, RZ, 0x1, !P0 ;  /* 0x00000001ff037807 */ /* 0x000fc80004000000 */
[----:B------:R-:W-:-:S04]  /*0cc0*/  LOP3.LUT R3, R3, 0x1, R8, 0xf8, !PT ;  /* 0x0000000103037812 */ /* 0x000fc800078ef808 */
[----:B------:R-:W-:-:S05]  /*0cd0*/  LOP3.LUT R3, R3, R6, RZ, 0xc0, !PT ;  /* 0x0000000603037212 */ /* 0x000fca00078ec0ff */
[----:B------:R-:W-:-:S05]  /*0ce0*/  IMAD.IADD R3, R8, 0x1, R3 ;  /* 0x0000000108037824 */ /* 0x000fca00078e0203 */
[----:B------:R-:W-:Y:S01]  /*0cf0*/  LOP3.LUT R0, R3, R0, RZ, 0xfc, !PT ;  /* 0x0000000003007212 */ /* 0x000fe200078efcff */
[----:B------:R-:W-:Y:S06]  /*0d00*/  BRA `(.L_x_19) ;  /* 0x0000000000107947 */ /* 0x000fec0003800000 */
.L_x_18:
[----:B------:R-:W-:-:S04]  /*0d10*/  LOP3.LUT R0, R0, 0x80000000, RZ, 0xc0, !PT ;  /* 0x8000000000007812 */ /* 0x000fc800078ec0ff */
[----:B------:R-:W-:Y:S01]  /*0d20*/  LOP3.LUT R0, R0, 0x7f800000, RZ, 0xfc, !PT ;  /* 0x7f80000000007812 */ /* 0x000fe200078efcff */
[----:B------:R-:W-:Y:S06]  /*0d30*/  BRA `(.L_x_19) ;  /* 0x0000000000047947 */ /* 0x000fec0003800000 */
.L_x_17:
[----:B------:R-:W-:-:S07]  /*0d40*/  IMAD R0, R6, 0x800000, R0 ;  /* 0x0080000006007824 */ /* 0x000fce00078e0200 */
.L_x_19:
[----:B------:R-:W-:Y:S05]  /*0d50*/  BSYNC.RECONVERGENT B2 ;  /* 0x0000000000027941 */ /* 0x000fea0003800200 */
.L_x_16:
[----:B------:R-:W-:Y:S05]  /*0d60*/  BRA `(.L_x_20) ;  /* 0x0000000000207947 */ /* 0x000fea0003800000 */
.L_x_15:
[----:B------:R-:W-:-:S04]  /*0d70*/  LOP3.LUT R0, R8, 0x80000000, R7, 0x48, !PT ;  /* 0x8000000008007812 */ /* 0x000fc800078e4807 */
[----:B------:R-:W-:Y:S01]  /*0d80*/  LOP3.LUT R0, R0, 0x7f800000, RZ, 0xfc, !PT ;  /* 0x7f80000000007812 */ /* 0x000fe200078efcff */
[----:B------:R-:W-:Y:S06]  /*0d90*/  BRA `(.L_x_20) ;  /* 0x0000000000147947 */ /* 0x000fec0003800000 */
.L_x_14:
[----:B------:R-:W-:Y:S01]  /*0da0*/  LOP3.LUT R0, R8, 0x80000000, R7, 0x48, !PT ;  /* 0x8000000008007812 */ /* 0x000fe200078e4807 */
[----:B------:R-:W-:Y:S06]  /*0db0*/  BRA `(.L_x_20) ;  /* 0x00000000000c7947 */ /* 0x000fec0003800000 */
.L_x_13:
[----:B------:R-:W0:Y:S01]  /*0dc0*/  MUFU.RSQ R0, -QNAN ;  /* 0xffc0000000007908 */ /* 0x000e220000001400 */
[----:B------:R-:W-:Y:S05]  /*0dd0*/  BRA `(.L_x_20) ;  /* 0x0000000000047947 */ /* 0x000fea0003800000 */
.L_x_12:
[----:B------:R-:W-:-:S07]  /*0de0*/  FADD.FTZ R0, R0, R3 ;  /* 0x0000000300007221 */ /* 0x000fce0000010000 */
.L_x_20:
[----:B------:R-:W-:Y:S05]  /*0df0*/  BSYNC.RECONVERGENT B1 ;  /* 0x0000000000017941 */ /* 0x000fea0003800200 */
.L_x_10:
[----:B------:R-:W-:-:S04]  /*0e00*/  IMAD.MOV.U32 R3, RZ, RZ, 0x0 ;  /* 0x00000000ff037424 */ /* 0x000fc800078e00ff */
[----:B0-----:R-:W-:Y:S05]  /*0e10*/  RET.REL.NODEC R2 `(_Z13sigmoidKernelPfS_i) ;  /* 0xfffffff002787950 */ /* 0x001fea0003c3ffff */
.L_x_21:
[----:B------:R-:W-:-:S00]  /*0e20*/  BRA `(.L_x_21) ;  /* 0xfffffffc00fc7947 */ /* 0x000fc0000383ffff */
[----:B------:R-:W-:-:S00]  /*0e30*/  NOP ;  /* 0x0000000000007918 */ /* 0x000fc00000000000 */
        /* <DEDUP_REMOVED lines=12> */
.L_x_23:


//--------------------- .nv.shared.reserved.0     --------------------------
	.section	.nv.shared.reserved.0,"aw",@nobits
	.weak		__nv_reservedSMEM_offset_0_alias
	.size		__nv_reservedSMEM_offset_0_alias, 0, 64
	.other		__nv_reservedSMEM_offset_0_alias,@"STO_CUDA_RESERVED_SHARED STV_DEFAULT"
__nv_reservedSMEM_offset_0_alias:
	.zero		0
	.zero		64


//--------------------- .nv.constant0._Z13sigmoidKernelPfS_i --------------------------
	.section	.nv.constant0._Z13sigmoidKernelPfS_i,"a",@progbits
	.sectionflags	@""
	.align	4
.nv.constant0._Z13sigmoidKernelPfS_i:
	.zero		916


//--------------------- SYMBOLS --------------------------

	.type		.nv.reservedSmem.offset0,@object
	.size		.nv.reservedSmem.offset0,0x4
